//
// Generated by NVIDIA NVVM Compiler
//
// Compiler Build ID: CL-36424714
// Cuda compilation tools, release 13.0, V13.0.88
// Based on NVVM 20.0.0
//

.version 9.0
.target sm_100
.address_size 64

	// .globl	_Z20transposesMatrixGPUBPfS_i
// _ZZ32transposesMatrixGPUBSharedMemoryPfS_iE3shA has been demoted

.visible .entry _Z20transposesMatrixGPUBPfS_i(
	.param .u64 .ptr .align 1 _Z20transposesMatrixGPUBPfS_i_param_0,
	.param .u64 .ptr .align 1 _Z20transposesMatrixGPUBPfS_i_param_1,
	.param .u32 _Z20transposesMatrixGPUBPfS_i_param_2
)
{
	.reg .pred 	%p<2>;
	.reg .b32 	%r<13>;
	.reg .b32 	%f<2>;
	.reg .b64 	%rd<9>;

	ld.param.u64 	%rd1, [_Z20transposesMatrixGPUBPfS_i_param_0];
	ld.param.u64 	%rd2, [_Z20transposesMatrixGPUBPfS_i_param_1];
	ld.param.u32 	%r3, [_Z20transposesMatrixGPUBPfS_i_param_2];
	mov.u32 	%r4, %ctaid.y;
	mov.u32 	%r5, %ntid.y;
	mov.u32 	%r6, %tid.y;
	mad.lo.s32 	%r1, %r4, %r5, %r6;
	mov.u32 	%r7, %ctaid.x;
	mov.u32 	%r8, %ntid.x;
	mov.u32 	%r9, %tid.x;
	mad.lo.s32 	%r2, %r7, %r8, %r9;
	max.s32 	%r10, %r1, %r2;
	setp.ge.s32 	%p1, %r10, %r3;
	@%p1 bra 	$L__BB0_2;
	cvta.to.global.u64 	%rd3, %rd1;
	cvta.to.global.u64 	%rd4, %rd2;
	mad.lo.s32 	%r11, %r3, %r1, %r2;
	mul.wide.s32 	%rd5, %r11, 4;
	add.s64 	%rd6, %rd3, %rd5;
	ld.global.f32 	%f1, [%rd6];
	mad.lo.s32 	%r12, %r3, %r2, %r1;
	mul.wide.s32 	%rd7, %r12, 4;
	add.s64 	%rd8, %rd4, %rd7;
	st.global.f32 	[%rd8], %f1;
$L__BB0_2:
	ret;

}
	// .globl	_Z32transposesMatrixGPUBSharedMemoryPfS_i
.visible .entry _Z32transposesMatrixGPUBSharedMemoryPfS_i(
	.param .u64 .ptr .align 1 _Z32transposesMatrixGPUBSharedMemoryPfS_i_param_0,
	.param .u64 .ptr .align 1 _Z32transposesMatrixGPUBSharedMemoryPfS_i_param_1,
	.param .u32 _Z32transposesMatrixGPUBSharedMemoryPfS_i_param_2
)
{
	.reg .pred 	%p<2>;
	.reg .b32 	%r<17>;
	.reg .b32 	%f<3>;
	.reg .b64 	%rd<9>;
	// demoted variable
	.shared .align 4 .b8 _ZZ32transposesMatrixGPUBSharedMemoryPfS_iE3shA[4096];
	ld.param.u64 	%rd2, [_Z32transposesMatrixGPUBSharedMemoryPfS_i_param_0];
	ld.param.u64 	%rd1, [_Z32transposesMatrixGPUBSharedMemoryPfS_i_param_1];
	ld.param.u32 	%r3, [_Z32transposesMatrixGPUBSharedMemoryPfS_i_param_2];
	cvta.to.global.u64 	%rd3, %rd2;
	mov.u32 	%r4, %ctaid.y;
	mov.u32 	%r5, %ntid.y;
	mov.u32 	%r6, %tid.y;
	mad.lo.s32 	%r7, %r4, %r5, %r6;
	mov.u32 	%r8, %ctaid.x;
	mov.u32 	%r9, %ntid.x;
	mov.u32 	%r10, %tid.x;
	mad.lo.s32 	%r11, %r8, %r9, %r10;
	mad.lo.s32 	%r1, %r3, %r11, %r7;
	mul.wide.s32 	%rd4, %r1, 4;
	add.s64 	%rd5, %rd3, %rd4;
	ld.global.f32 	%f1, [%rd5];
	shl.b32 	%r12, %r10, 7;
	mov.u32 	%r13, _ZZ32transposesMatrixGPUBSharedMemoryPfS_iE3shA;
	add.s32 	%r14, %r13, %r12;
	shl.b32 	%r15, %r6, 2;
	add.s32 	%r2, %r14, %r15;
	st.shared.f32 	[%r2], %f1;
	bar.sync 	0;
	max.s32 	%r16, %r7, %r11;
	setp.ge.s32 	%p1, %r16, %r3;
	@%p1 bra 	$L__BB1_2;
	cvta.to.global.u64 	%rd6, %rd1;
	ld.shared.f32 	%f2, [%r2];
	add.s64 	%rd8, %rd6, %rd4;
	st.global.f32 	[%rd8], %f2;
$L__BB1_2:
	bar.sync 	0;
	ret;

}
	// .globl	_Z27transposesMatrixGPUBInPlacePfi
.visible .entry _Z27transposesMatrixGPUBInPlacePfi(
	.param .u64 .ptr .align 1 _Z27transposesMatrixGPUBInPlacePfi_param_0,
	.param .u32 _Z27transposesMatrixGPUBInPlacePfi_param_1
)
{
	.reg .pred 	%p<2>;
	.reg .b32 	%r<13>;
	.reg .b32 	%f<3>;
	.reg .b64 	%rd<7>;

	ld.param.u64 	%rd1, [_Z27transposesMatrixGPUBInPlacePfi_param_0];
	ld.param.u32 	%r3, [_Z27transposesMatrixGPUBInPlacePfi_param_1];
	mov.u32 	%r4, %ctaid.y;
	mov.u32 	%r5, %ntid.y;
	mov.u32 	%r6, %tid.y;
	mad.lo.s32 	%r1, %r4, %r5, %r6;
	mov.u32 	%r7, %ctaid.x;
	mov.u32 	%r8, %ntid.x;
	mov.u32 	%r9, %tid.x;
	mad.lo.s32 	%r2, %r7, %r8, %r9;
	max.s32 	%r10, %r1, %r2;
	setp.ge.s32 	%p1, %r10, %r3;
	@%p1 bra 	$L__BB2_2;
	cvta.to.global.u64 	%rd2, %rd1;
	mad.lo.s32 	%r11, %r3, %r2, %r1;
	mul.wide.s32 	%rd3, %r11, 4;
	add.s64 	%rd4, %rd2, %rd3;
	ld.global.f32 	%f1, [%rd4];
	mad.lo.s32 	%r12, %r3, %r1, %r2;
	mul.wide.s32 	%rd5, %r12, 4;
	add.s64 	%rd6, %rd2, %rd5;
	ld.global.f32 	%f2, [%rd6];
	st.global.f32 	[%rd4], %f2;
	st.global.f32 	[%rd6], %f1;
$L__BB2_2:
	ret;

}


// ===== COMPILED SASS (sm_100) =====

	.target	sm_100

	.elftype	@"ET_EXEC"


//--------------------- .note.nv.tkinfo           --------------------------
	.section	.note.nv.tkinfo,"",@"SHT_NOTE"
	.sectionflags	@"SHF_NOTE_NV_TKINFO"
	.tkinfo
        /*0018*/ 	.word	0x00000002
        /*0030*/ 	.string	""
        /*0030*/ 	.string	"ptxas"
        /*0030*/ 	.string	"Cuda compilation tools, release 13.0, V13.0.88"
        /*0030*/ 	.string	"Build cuda_13.0.r13.0/compiler.36424714_0"
        /*0030*/ 	.string	"-arch sm_100 -m 64 "



//--------------------- .note.nv.cuinfo           --------------------------
	.section	.note.nv.cuinfo,"",@"SHT_NOTE"
	.sectionflags	@"SHF_NOTE_NV_CUINFO"
        /*0018*/ 	.short	0x0002
        /*001a*/ 	.short	0x0064
        /*001c*/ 	.short	0x0082
	.zero		2


//--------------------- .nv.info                  --------------------------
	.section	.nv.info,"",@"SHT_CUDA_INFO"
	.align	4


	//----- nvinfo : EIATTR_REGCOUNT
	.align		4
        /*0000*/ 	.byte	0x04, 0x2f
        /*0002*/ 	.short	(.L_1 - .L_0)
	.align		4
.L_0:
        /*0004*/ 	.word	index@(_Z20transposesMatrixGPUBPfS_i)
        /*0008*/ 	.word	0x0000000a


	//----- nvinfo : EIATTR_FRAME_SIZE
	.align		4
.L_1:
        /*000c*/ 	.byte	0x04, 0x11
        /*000e*/ 	.short	(.L_3 - .L_2)
	.align		4
.L_2:
        /*0010*/ 	.word	index@(_Z20transposesMatrixGPUBPfS_i)
        /*0014*/ 	.word	0x00000000


	//----- nvinfo : EIATTR_REGCOUNT
	.align		4
.L_3:
        /*0018*/ 	.byte	0x04, 0x2f
        /*001a*/ 	.short	(.L_5 - .L_4)
	.align		4
.L_4:
        /*001c*/ 	.word	index@(_Z32transposesMatrixGPUBSharedMemoryPfS_i)
        /*0020*/ 	.word	0x0000000c


	//----- nvinfo : EIATTR_FRAME_SIZE
	.align		4
.L_5:
        /*0024*/ 	.byte	0x04, 0x11
        /*0026*/ 	.short	(.L_7 - .L_6)
	.align		4
.L_6:
        /*0028*/ 	.word	index@(_Z32transposesMatrixGPUBSharedMemoryPfS_i)
        /*002c*/ 	.word	0x00000000


	//----- nvinfo : EIATTR_REGCOUNT
	.align		4
.L_7:
        /*0030*/ 	.byte	0x04, 0x2f
        /*0032*/ 	.short	(.L_9 - .L_8)
	.align		4
.L_8:
        /*0034*/ 	.word	index@(_Z27transposesMatrixGPUBInPlacePfi)
        /*0038*/ 	.word	0x0000000c


	//----- nvinfo : EIATTR_FRAME_SIZE
	.align		4
.L_9:
        /*003c*/ 	.byte	0x04, 0x11
        /*003e*/ 	.short	(.L_11 - .L_10)
	.align		4
.L_10:
        /*0040*/ 	.word	index@(_Z27transposesMatrixGPUBInPlacePfi)
        /*0044*/ 	.word	0x00000000


	//----- nvinfo : EIATTR_MIN_STACK_SIZE
	.align		4
.L_11:
        /*0048*/ 	.byte	0x04, 0x12
        /*004a*/ 	.short	(.L_13 - .L_12)
	.align		4
.L_12:
        /*004c*/ 	.word	index@(_Z27transposesMatrixGPUBInPlacePfi)
        /*0050*/ 	.word	0x00000000


	//----- nvinfo : EIATTR_MIN_STACK_SIZE
	.align		4
.L_13:
        /*0054*/ 	.byte	0x04, 0x12
        /*0056*/ 	.short	(.L_15 - .L_14)
	.align		4
.L_14:
        /*0058*/ 	.word	index@(_Z32transposesMatrixGPUBSharedMemoryPfS_i)
        /*005c*/ 	.word	0x00000000


	//----- nvinfo : EIATTR_MIN_STACK_SIZE
	.align		4
.L_15:
        /*0060*/ 	.byte	0x04, 0x12
        /*0062*/ 	.short	(.L_17 - .L_16)
	.align		4
.L_16:
        /*0064*/ 	.word	index@(_Z20transposesMatrixGPUBPfS_i)
        /*0068*/ 	.word	0x00000000
.L_17:


//--------------------- .nv.compat                --------------------------
	.section	.nv.compat,"",@"SHT_CUDA_COMPAT_INFO"
	.align	4
        /*0000*/ 	.byte	0x02, 0x09, 0x00, 0x00, 0x02, 0x02, 0x01, 0x00, 0x02, 0x05, 0x05, 0x00, 0x03, 0x07, 0x01, 0x01
        /*0010*/ 	.byte	0x02, 0x03, 0x00, 0x00, 0x02, 0x06, 0x01, 0x00, 0x04, 0x0b, 0x08, 0x00, 0x09, 0x00, 0x00, 0x00
        /*0020*/ 	.byte	0x00, 0x00, 0x00, 0x00


//--------------------- .nv.info._Z27transposesMatrixGPUBInPlacePfi --------------------------
	.section	.nv.info._Z27transposesMatrixGPUBInPlacePfi,"",@"SHT_CUDA_INFO"
	.sectionflags	@""
	.align	4


	//----- nvinfo : EIATTR_CUDA_API_VERSION
	.align		4
        /*0000*/ 	.byte	0x04, 0x37
        /*0002*/ 	.short	(.L_19 - .L_18)
.L_18:
        /*0004*/ 	.word	0x00000082


	//----- nvinfo : EIATTR_KPARAM_INFO
	.align		4
.L_19:
        /*0008*/ 	.byte	0x04, 0x17
        /*000a*/ 	.short	(.L_21 - .L_20)
.L_20:
        /*000c*/ 	.word	0x00000000
        /*0010*/ 	.short	0x0001
        /*0012*/ 	.short	0x0008
        /*0014*/ 	.byte	0x00, 0xf0, 0x11, 0x00


	//----- nvinfo : EIATTR_KPARAM_INFO
	.align		4
.L_21:
        /*0018*/ 	.byte	0x04, 0x17
        /*001a*/ 	.short	(.L_23 - .L_22)
.L_22:
        /*001c*/ 	.word	0x00000000
        /*0020*/ 	.short	0x0000
        /*0022*/ 	.short	0x0000
        /*0024*/ 	.byte	0x00, 0xf5, 0x21, 0x00


	//----- nvinfo : EIATTR_SPARSE_MMA_MASK
	.align		4
.L_23:
        /*0028*/ 	.byte	0x03, 0x50
        /*002a*/ 	.short	0x0000


	//----- nvinfo : EIATTR_MAXREG_COUNT
	.align		4
        /*002c*/ 	.byte	0x03, 0x1b
        /*002e*/ 	.short	0x00ff


	//----- nvinfo : EIATTR_MERCURY_ISA_VERSION
	.align		4
        /*0030*/ 	.byte	0x03, 0x5f
        /*0032*/ 	.short	0x0101


	//----- nvinfo : EIATTR_VRC_CTA_INIT_COUNT
	.align		4
        /*0034*/ 	.byte	0x02, 0x4a
	.zero		1
	.zero		1


	//----- nvinfo : EIATTR_EXIT_INSTR_OFFSETS
	.align		4
        /*0038*/ 	.byte	0x04, 0x1c
        /*003a*/ 	.short	(.L_25 - .L_24)


	//   ....[0]....
.L_24:
        /*003c*/ 	.word	0x000000c0


	//   ....[1]....
        /*0040*/ 	.word	0x00000170


	//----- nvinfo : EIATTR_CBANK_PARAM_SIZE
	.align		4
.L_25:
        /*0044*/ 	.byte	0x03, 0x19
        /*0046*/ 	.short	0x000c


	//----- nvinfo : EIATTR_PARAM_CBANK
	.align		4
        /*0048*/ 	.byte	0x04, 0x0a
        /*004a*/ 	.short	(.L_27 - .L_26)
	.align		4
.L_26:
        /*004c*/ 	.word	index@(.nv.constant0._Z27transposesMatrixGPUBInPlacePfi)
        /*0050*/ 	.short	0x0380
        /*0052*/ 	.short	0x000c


	//----- nvinfo : EIATTR_SW_WAR
	.align		4
.L_27:
        /*0054*/ 	.byte	0x04, 0x36
        /*0056*/ 	.short	(.L_29 - .L_28)
.L_28:
        /*0058*/ 	.word	0x00000008
.L_29:


//--------------------- .nv.info._Z32transposesMatrixGPUBSharedMemoryPfS_i --------------------------
	.section	.nv.info._Z32transposesMatrixGPUBSharedMemoryPfS_i,"",@"SHT_CUDA_INFO"
	.sectionflags	@""
	.align	4


	//----- nvinfo : EIATTR_CUDA_API_VERSION
	.align		4
        /*0000*/ 	.byte	0x04, 0x37
        /*0002*/ 	.short	(.L_31 - .L_30)
.L_30:
        /*0004*/ 	.word	0x00000082


	//----- nvinfo : EIATTR_KPARAM_INFO
	.align		4
.L_31:
        /*0008*/ 	.byte	0x04, 0x17
        /*000a*/ 	.short	(.L_33 - .L_32)
.L_32:
        /*000c*/ 	.word	0x00000000
        /*0010*/ 	.short	0x0002
        /*0012*/ 	.short	0x0010
        /*0014*/ 	.byte	0x00, 0xf0, 0x11, 0x00


	//----- nvinfo : EIATTR_KPARAM_INFO
	.align		4
.L_33:
        /*0018*/ 	.byte	0x04, 0x17
        /*001a*/ 	.short	(.L_35 - .L_34)
.L_34:
        /*001c*/ 	.word	0x00000000
        /*0020*/ 	.short	0x0001
        /*0022*/ 	.short	0x0008
        /*0024*/ 	.byte	0x00, 0xf5, 0x21, 0x00


	//----- nvinfo : EIATTR_KPARAM_INFO
	.align		4
.L_35:
        /*0028*/ 	.byte	0x04, 0x17
        /*002a*/ 	.short	(.L_37 - .L_36)
.L_36:
        /*002c*/ 	.word	0x00000000
        /*0030*/ 	.short	0x0000
        /*0032*/ 	.short	0x0000
        /*0034*/ 	.byte	0x00, 0xf5, 0x21, 0x00


	//----- nvinfo : EIATTR_SPARSE_MMA_MASK
	.align		4
.L_37:
        /*0038*/ 	.byte	0x03, 0x50
        /*003a*/ 	.short	0x0000


	//----- nvinfo : EIATTR_MAXREG_COUNT
	.align		4
        /*003c*/ 	.byte	0x03, 0x1b
        /*003e*/ 	.short	0x00ff


	//----- nvinfo : EIATTR_NUM_BARRIERS
	.align		4
        /*0040*/ 	.byte	0x02, 0x4c
        /*0042*/ 	.byte	0x01
	.zero		1


	//----- nvinfo : EIATTR_MERCURY_ISA_VERSION
	.align		4
        /*0044*/ 	.byte	0x03, 0x5f
        /*0046*/ 	.short	0x0101


	//----- nvinfo : EIATTR_VRC_CTA_INIT_COUNT
	.align		4
        /*0048*/ 	.byte	0x02, 0x4a
	.zero		1
	.zero		1


	//----- nvinfo : EIATTR_EXIT_INSTR_OFFSETS
	.align		4
        /*004c*/ 	.byte	0x04, 0x1c
        /*004e*/ 	.short	(.L_39 - .L_38)


	//   ....[0]....
.L_38:
        /*0050*/ 	.word	0x000001d0


	//----- nvinfo : EIATTR_CBANK_PARAM_SIZE
	.align		4
.L_39:
        /*0054*/ 	.byte	0x03, 0x19
        /*0056*/ 	.short	0x0014


	//----- nvinfo : EIATTR_PARAM_CBANK
	.align		4
        /*0058*/ 	.byte	0x04, 0x0a
        /*005a*/ 	.short	(.L_41 - .L_40)
	.align		4
.L_40:
        /*005c*/ 	.word	index@(.nv.constant0._Z32transposesMatrixGPUBSharedMemoryPfS_i)
        /*0060*/ 	.short	0x0380
        /*0062*/ 	.short	0x0014


	//----- nvinfo : EIATTR_SW_WAR
	.align		4
.L_41:
        /*0064*/ 	.byte	0x04, 0x36
        /*0066*/ 	.short	(.L_43 - .L_42)
.L_42:
        /*0068*/ 	.word	0x00000008
.L_43:


//--------------------- .nv.info._Z20transposesMatrixGPUBPfS_i --------------------------
	.section	.nv.info._Z20transposesMatrixGPUBPfS_i,"",@"SHT_CUDA_INFO"
	.sectionflags	@""
	.align	4


	//----- nvinfo : EIATTR_CUDA_API_VERSION
	.align		4
        /*0000*/ 	.byte	0x04, 0x37
        /*0002*/ 	.short	(.L_45 - .L_44)
.L_44:
        /*0004*/ 	.word	0x00000082


	//----- nvinfo : EIATTR_KPARAM_INFO
	.align		4
.L_45:
        /*0008*/ 	.byte	0x04, 0x17
        /*000a*/ 	.short	(.L_47 - .L_46)
.L_46:
        /*000c*/ 	.word	0x00000000
        /*0010*/ 	.short	0x0002
        /*0012*/ 	.short	0x0010
        /*0014*/ 	.byte	0x00, 0xf0, 0x11, 0x00


	//----- nvinfo : EIATTR_KPARAM_INFO
	.align		4
.L_47:
        /*0018*/ 	.byte	0x04, 0x17
        /*001a*/ 	.short	(.L_49 - .L_48)
.L_48:
        /*001c*/ 	.word	0x00000000
        /*0020*/ 	.short	0x0001
        /*0022*/ 	.short	0x0008
        /*0024*/ 	.byte	0x00, 0xf5, 0x21, 0x00


	//----- nvinfo : EIATTR_KPARAM_INFO
	.align		4
.L_49:
        /*0028*/ 	.byte	0x04, 0x17
        /*002a*/ 	.short	(.L_51 - .L_50)
.L_50:
        /*002c*/ 	.word	0x00000000
        /*0030*/ 	.short	0x0000
        /*0032*/ 	.short	0x0000
        /*0034*/ 	.byte	0x00, 0xf5, 0x21, 0x00


	//----- nvinfo : EIATTR_SPARSE_MMA_MASK
	.align		4
.L_51:
        /*0038*/ 	.byte	0x03, 0x50
        /*003a*/ 	.short	0x0000


	//----- nvinfo : EIATTR_MAXREG_COUNT
	.align		4
        /*003c*/ 	.byte	0x03, 0x1b
        /*003e*/ 	.short	0x00ff


	//----- nvinfo : EIATTR_MERCURY_ISA_VERSION
	.align		4
        /*0040*/ 	.byte	0x03, 0x5f
        /*0042*/ 	.short	0x0101


	//----- nvinfo : EIATTR_VRC_CTA_INIT_COUNT
	.align		4
        /*0044*/ 	.byte	0x02, 0x4a
	.zero		1
	.zero		1


	//----- nvinfo : EIATTR_EXIT_INSTR_OFFSETS
	.align		4
        /*0048*/ 	.byte	0x04, 0x1c
        /*004a*/ 	.short	(.L_53 - .L_52)


	//   ....[0]....
.L_52:
        /*004c*/ 	.word	0x000000c0


	//   ....[1]....
        /*0050*/ 	.word	0x00000160


	//----- nvinfo : EIATTR_CBANK_PARAM_SIZE
	.align		4
.L_53:
        /*0054*/ 	.byte	0x03, 0x19
        /*0056*/ 	.short	0x0014


	//----- nvinfo : EIATTR_PARAM_CBANK
	.align		4
        /*0058*/ 	.byte	0x04, 0x0a
        /*005a*/ 	.short	(.L_55 - .L_54)
	.align		4
.L_54:
        /*005c*/ 	.word	index@(.nv.constant0._Z20transposesMatrixGPUBPfS_i)
        /*0060*/ 	.short	0x0380
        /*0062*/ 	.short	0x0014


	//----- nvinfo : EIATTR_SW_WAR
	.align		4
.L_55:
        /*0064*/ 	.byte	0x04, 0x36
        /*0066*/ 	.short	(.L_57 - .L_56)
.L_56:
        /*0068*/ 	.word	0x00000008
.L_57:


//--------------------- .nv.callgraph             --------------------------
	.section	.nv.callgraph,"",@"SHT_CUDA_CALLGRAPH"
	.align	4
	.sectionentsize	8
	.align		4
        /*0000*/ 	.word	0x00000000
	.align		4
        /*0004*/ 	.word	0xffffffff
	.align		4
        /*0008*/ 	.word	0x00000000
	.align		4
        /*000c*/ 	.word	0xfffffffe
	.align		4
        /*0010*/ 	.word	0x00000000
	.align		4
        /*0014*/ 	.word	0xfffffffd
	.align		4
        /*0018*/ 	.word	0x00000000
	.align		4
        /*001c*/ 	.word	0xfffffffc


//--------------------- .text._Z27transposesMatrixGPUBInPlacePfi --------------------------
	.section	.text._Z27transposesMatrixGPUBInPlacePfi,"ax",@progbits
	.align	128
        .global         _Z27transposesMatrixGPUBInPlacePfi
        .type           _Z27transposesMatrixGPUBInPlacePfi,@function
        .size           _Z27transposesMatrixGPUBInPlacePfi,(.L_x_3 - _Z27transposesMatrixGPUBInPlacePfi)
        .other          _Z27transposesMatrixGPUBInPlacePfi,@"STO_CUDA_ENTRY STV_DEFAULT"
_Z27transposesMatrixGPUBInPlacePfi:
.text._Z27transposesMatrixGPUBInPlacePfi:
[----:B------:R-:W-:Y:S01]  /*0000*/  LDC R1, c[0x0][0x37c] ;  /* 0x0000df00ff017b82 */ /* 0x000fe20000000800 */
[----:B------:R-:W0:Y:S07]  /*0010*/  S2R R3, SR_TID.Y ;  /* 0x0000000000037919 */ /* 0x000e2e0000002200 */
[----:B------:R-:W0:Y:S01]  /*0020*/  LDC R0, c[0x0][0x364] ;  /* 0x0000d900ff007b82 */ /* 0x000e220000000800 */
[----:B------:R-:W1:Y:S01]  /*0030*/  LDCU UR6, c[0x0][0x388] ;  /* 0x00007100ff0677ac */ /* 0x000e620008000800 */
[----:B------:R-:W2:Y:S06]  /*0040*/  S2R R2, SR_TID.X ;  /* 0x0000000000027919 */ /* 0x000eac0000002100 */
[----:B------:R-:W0:Y:S08]  /*0050*/  S2UR UR4, SR_CTAID.Y ;  /* 0x00000000000479c3 */ /* 0x000e300000002600 */
[----:B------:R-:W2:Y:S08]  /*0060*/  S2UR UR5, SR_CTAID.X ;  /* 0x00000000000579c3 */ /* 0x000eb00000002500 */
[----:B------:R-:W2:Y:S01]  /*0070*/  LDC R5, c[0x0][0x360] ;  /* 0x0000d800ff057b82 */ /* 0x000ea20000000800 */
[----:B0-----:R-:W-:-:S02]  /*0080*/  IMAD R0, R0, UR4, R3 ;  /* 0x0000000400007c24 */ /* 0x001fc4000f8e0203 */
[----:B--2---:R-:W-:-:S05]  /*0090*/  IMAD R5, R5, UR5, R2 ;  /* 0x0000000505057c24 */ /* 0x004fca000f8e0202 */
[----:B------:R-:W-:-:S04]  /*00a0*/  VIMNMX R2, PT, PT, R0, R5, !PT ;  /* 0x0000000500027248 */ /* 0x000fc80007fe0100 */
[----:B-1----:R-:W-:-:S13]  /*00b0*/  ISETP.GE.AND P0, PT, R2, UR6, PT ;  /* 0x0000000602007c0c */ /* 0x002fda000bf06270 */
[----:B------:R-:W-:Y:S05]  /*00c0*/  @P0 EXIT ;  /* 0x000000000000094d */ /* 0x000fea0003800000 */
[----:B------:R-:W0:Y:S01]  /*00d0*/  LDC.64 R2, c[0x0][0x380] ;  /* 0x0000e000ff027b82 */ /* 0x000e220000000a00 */
[----:B------:R-:W1:Y:S01]  /*00e0*/  LDCU.64 UR4, c[0x0][0x358] ;  /* 0x00006b00ff0477ac */ /* 0x000e620008000a00 */
[----:B------:R-:W-:Y:S02]  /*00f0*/  IMAD R9, R0, UR6, R5 ;  /* 0x0000000600097c24 */ /* 0x000fe4000f8e0205 */
[----:B------:R-:W-:Y:S02]  /*0100*/  IMAD R7, R5, UR6, R0 ;  /* 0x0000000605077c24 */ /* 0x000fe4000f8e0200 */
[----:B0-----:R-:W-:-:S04]  /*0110*/  IMAD.WIDE R4, R9, 0x4, R2 ;  /* 0x0000000409047825 */ /* 0x001fc800078e0202 */
[----:B------:R-:W-:Y:S01]  /*0120*/  IMAD.WIDE R2, R7, 0x4, R2 ;  /* 0x0000000407027825 */ /* 0x000fe200078e0202 */
[----:B-1----:R-:W2:Y:S04]  /*0130*/  LDG.E R9, desc[UR4][R4.64] ;  /* 0x0000000404097981 */ /* 0x002ea8000c1e1900 */
[----:B------:R-:W3:Y:S04]  /*0140*/  LDG.E R7, desc[UR4][R2.64] ;  /* 0x0000000402077981 */ /* 0x000ee8000c1e1900 */
[----:B--2---:R-:W-:Y:S04]  /*0150*/  STG.E desc[UR4][R2.64], R9 ;  /* 0x0000000902007986 */ /* 0x004fe8000c101904 */
[----:B---3--:R-:W-:Y:S01]  /*0160*/  STG.E desc[UR4][R4.64], R7 ;  /* 0x0000000704007986 */ /* 0x008fe2000c101904 */
[----:B------:R-:W-:Y:S05]  /*0170*/  EXIT ;  /* 0x000000000000794d */ /* 0x000fea0003800000 */
.L_x_0:
[----:B------:R-:W-:-:S00]  /*0180*/  BRA `(.L_x_0) ;  /* 0xfffffffc00fc7947 */ /* 0x000fc0000383ffff */
[----:B------:R-:W-:-:S00]  /*0190*/  NOP ;  /* 0x0000000000007918 */ /* 0x000fc00000000000 */
        /* <DEDUP_REMOVED lines=14> */
.L_x_3:


//--------------------- .text._Z32transposesMatrixGPUBSharedMemoryPfS_i --------------------------
	.section	.text._Z32transposesMatrixGPUBSharedMemoryPfS_i,"ax",@progbits
	.align	128
        .global         _Z32transposesMatrixGPUBSharedMemoryPfS_i
        .type           _Z32transposesMatrixGPUBSharedMemoryPfS_i,@function
        .size           _Z32transposesMatrixGPUBSharedMemoryPfS_i,(.L_x_4 - _Z32transposesMatrixGPUBSharedMemoryPfS_i)
        .other          _Z32transposesMatrixGPUBSharedMemoryPfS_i,@"STO_CUDA_ENTRY STV_DEFAULT"
_Z32transposesMatrixGPUBSharedMemoryPfS_i:
.text._Z32transposesMatrixGPUBSharedMemoryPfS_i:
[----:B------:R-:W-:Y:S01]  /*0000*/  LDC R1, c[0x0][0x37c] ;  /* 0x0000df00ff017b82 */ /* 0x000fe20000000800 */
[----:B------:R-:W0:Y:S07]  /*0010*/  S2R R9, SR_TID.Y ;  /* 0x0000000000097919 */ /* 0x000e2e0000002200 */
[----:B------:R-:W0:Y:S01]  /*0020*/  LDC R0, c[0x0][0x364] ;  /* 0x0000d900ff007b82 */ /* 0x000e220000000800 */
[----:B------:R-:W1:Y:S01]  /*0030*/  LDCU UR8, c[0x0][0x390] ;  /* 0x00007200ff0877ac */ /* 0x000e620008000800 */
[----:B------:R-:W2:Y:S01]  /*0040*/  S2R R6, SR_TID.X ;  /* 0x0000000000067919 */ /* 0x000ea20000002100 */
[----:B------:R-:W3:Y:S05]  /*0050*/  LDCU.64 UR6, c[0x0][0x358] ;  /* 0x00006b00ff0677ac */ /* 0x000eea0008000a00 */
[----:B------:R-:W0:Y:S08]  /*0060*/  S2UR UR4, SR_CTAID.Y ;  /* 0x00000000000479c3 */ /* 0x000e300000002600 */
[----:B------:R-:W2:Y:S08]  /*0070*/  S2UR UR5, SR_CTAID.X ;  /* 0x00000000000579c3 */ /* 0x000eb00000002500 */
[----:B------:R-:W2:Y:S08]  /*0080*/  LDC R5, c[0x0][0x360] ;  /* 0x0000d800ff057b82 */ /* 0x000eb00000000800 */
[----:B------:R-:W4:Y:S01]  /*0090*/  LDC.64 R2, c[0x0][0x380] ;  /* 0x0000e000ff027b82 */ /* 0x000f220000000a00 */
[----:B0-----:R-:W-:-:S02]  /*00a0*/  IMAD R0, R0, UR4, R9 ;  /* 0x0000000400007c24 */ /* 0x001fc4000f8e0209 */
[----:B--2---:R-:W-:-:S04]  /*00b0*/  IMAD R5, R5, UR5, R6 ;  /* 0x0000000505057c24 */ /* 0x004fc8000f8e0206 */
[----:B-1----:R-:W-:-:S04]  /*00c0*/  IMAD R7, R5, UR8, R0 ;  /* 0x0000000805077c24 */ /* 0x002fc8000f8e0200 */
[----:B----4-:R-:W-:-:S05]  /*00d0*/  IMAD.WIDE R2, R7, 0x4, R2 ;  /* 0x0000000407027825 */ /* 0x010fca00078e0202 */
[----:B---3--:R0:W2:Y:S01]  /*00e0*/  LDG.E R4, desc[UR6][R2.64] ;  /* 0x0000000602047981 */ /* 0x0080a2000c1e1900 */
[----:B------:R-:W1:Y:S01]  /*00f0*/  S2UR UR5, SR_CgaCtaId ;  /* 0x00000000000579c3 */ /* 0x000e620000008800 */
[----:B------:R-:W-:Y:S01]  /*0100*/  UMOV UR4, 0x400 ;  /* 0x0000040000047882 */ /* 0x000fe20000000000 */
[----:B------:R-:W-:-:S04]  /*0110*/  VIMNMX R0, PT, PT, R0, R5, !PT ;  /* 0x0000000500007248 */ /* 0x000fc80007fe0100 */
[----:B------:R-:W-:-:S13]  /*0120*/  ISETP.GE.AND P0, PT, R0, UR8, PT ;  /* 0x0000000800007c0c */ /* 0x000fda000bf06270 */
[----:B0-----:R-:W0:Y:S01]  /*0130*/  @!P0 LDC.64 R2, c[0x0][0x388] ;  /* 0x0000e200ff028b82 */ /* 0x001e220000000a00 */
[----:B-1----:R-:W-:-:S06]  /*0140*/  ULEA UR4, UR5, UR4, 0x18 ;  /* 0x0000000405047291 */ /* 0x002fcc000f8ec0ff */
[----:B------:R-:W-:-:S04]  /*0150*/  LEA R0, R6, UR4, 0x7 ;  /* 0x0000000406007c11 */ /* 0x000fc8000f8e38ff */
[----:B------:R-:W-:Y:S01]  /*0160*/  LEA R5, R9, R0, 0x2 ;  /* 0x0000000009057211 */ /* 0x000fe200078e10ff */
[----:B0-----:R-:W-:-:S04]  /*0170*/  @!P0 IMAD.WIDE R2, R7, 0x4, R2 ;  /* 0x0000000407028825 */ /* 0x001fc800078e0202 */
[----:B--2---:R-:W-:Y:S01]  /*0180*/  STS [R5], R4 ;  /* 0x0000000405007388 */ /* 0x004fe20000000800 */
[----:B------:R-:W-:Y:S06]  /*0190*/  BAR.SYNC.DEFER_BLOCKING 0x0 ;  /* 0x0000000000007b1d */ /* 0x000fec0000010000 */
[----:B------:R-:W0:Y:S04]  /*01a0*/  @!P0 LDS R9, [R5] ;  /* 0x0000000005098984 */ /* 0x000e280000000800 */
[----:B0-----:R-:W-:Y:S01]  /*01b0*/  @!P0 STG.E desc[UR6][R2.64], R9 ;  /* 0x0000000902008986 */ /* 0x001fe2000c101906 */
[----:B------:R-:W-:Y:S06]  /*01c0*/  BAR.SYNC.DEFER_BLOCKING 0x0 ;  /* 0x0000000000007b1d */ /* 0x000fec0000010000 */
[----:B------:R-:W-:Y:S05]  /*01d0*/  EXIT ;  /* 0x000000000000794d */ /* 0x000fea0003800000 */
.L_x_1:
        /* <DEDUP_REMOVED lines=10> */
.L_x_4:


//--------------------- .text._Z20transposesMatrixGPUBPfS_i --------------------------
	.section	.text._Z20transposesMatrixGPUBPfS_i,"ax",@progbits
	.align	128
        .global         _Z20transposesMatrixGPUBPfS_i
        .type           _Z20transposesMatrixGPUBPfS_i,@function
        .size           _Z20transposesMatrixGPUBPfS_i,(.L_x_5 - _Z20transposesMatrixGPUBPfS_i)
        .other          _Z20transposesMatrixGPUBPfS_i,@"STO_CUDA_ENTRY STV_DEFAULT"
_Z20transposesMatrixGPUBPfS_i:
.text._Z20transposesMatrixGPUBPfS_i:
        /* <DEDUP_REMOVED lines=15> */
[----:B------:R-:W-:-:S04]  /*00f0*/  IMAD R5, R0, UR6, R7 ;  /* 0x0000000600057c24 */ /* 0x000fc8000f8e0207 */
[----:B0-----:R-:W-:Y:S02]  /*0100*/  IMAD.WIDE R2, R5, 0x4, R2 ;  /* 0x0000000405027825 */ /* 0x001fe400078e0202 */
[----:B------:R-:W0:Y:S04]  /*0110*/  LDC.64 R4, c[0x0][0x388] ;  /* 0x0000e200ff047b82 */ /* 0x000e280000000a00 */
[----:B-1----:R-:W2:Y:S01]  /*0120*/  LDG.E R3, desc[UR4][R2.64] ;  /* 0x0000000402037981 */ /* 0x002ea2000c1e1900 */
[----:B------:R-:W-:-:S04]  /*0130*/  IMAD R7, R7, UR6, R0 ;  /* 0x0000000607077c24 */ /* 0x000fc8000f8e0200 */
[----:B0-----:R-:W-:-:S05]  /*0140*/  IMAD.WIDE R4, R7, 0x4, R4 ;  /* 0x0000000407047825 */ /* 0x001fca00078e0204 */
[----:B--2---:R-:W-:Y:S01]  /*0150*/  STG.E desc[UR4][R4.64], R3 ;  /* 0x0000000304007986 */ /* 0x004fe2000c101904 */
[----:B------:R-:W-:Y:S05]  /*0160*/  EXIT ;  /* 0x000000000000794d */ /* 0x000fea0003800000 */
.L_x_2:
        /* <DEDUP_REMOVED lines=9> */
.L_x_5:


//--------------------- .nv.shared.reserved.0     --------------------------
	.section	.nv.shared.reserved.0,"aw",@nobits
	.weak		__nv_reservedSMEM_offset_0_alias
	.size		__nv_reservedSMEM_offset_0_alias, 0, 64
	.other		__nv_reservedSMEM_offset_0_alias,@"STO_CUDA_RESERVED_SHARED STV_DEFAULT"
__nv_reservedSMEM_offset_0_alias:
	.zero		0
	.zero		64


//--------------------- .nv.shared._Z32transposesMatrixGPUBSharedMemoryPfS_i --------------------------
	.section	.nv.shared._Z32transposesMatrixGPUBSharedMemoryPfS_i,"aw",@nobits
	.sectionflags	@""
	.align	4
.nv.shared._Z32transposesMatrixGPUBSharedMemoryPfS_i:
	.zero		5120


//--------------------- .nv.constant0._Z27transposesMatrixGPUBInPlacePfi --------------------------
	.section	.nv.constant0._Z27transposesMatrixGPUBInPlacePfi,"a",@progbits
	.sectionflags	@""
	.align	4
.nv.constant0._Z27transposesMatrixGPUBInPlacePfi:
	.zero		908


//--------------------- .nv.constant0._Z32transposesMatrixGPUBSharedMemoryPfS_i --------------------------
	.section	.nv.constant0._Z32transposesMatrixGPUBSharedMemoryPfS_i,"a",@progbits
	.sectionflags	@""
	.align	4
.nv.constant0._Z32transposesMatrixGPUBSharedMemoryPfS_i:
	.zero		916


//--------------------- .nv.constant0._Z20transposesMatrixGPUBPfS_i --------------------------
	.section	.nv.constant0._Z20transposesMatrixGPUBPfS_i,"a",@progbits
	.sectionflags	@""
	.align	4
.nv.constant0._Z20transposesMatrixGPUBPfS_i:
	.zero		916


//--------------------- SYMBOLS --------------------------

	.type		.nv.reservedSmem.offset0,@object
	.size		.nv.reservedSmem.offset0,0x4
	.type		.nv.reservedSmem.cap,@object
	.size		.nv.reservedSmem.cap,0x4
